//
// Generated by NVIDIA NVVM Compiler
//
// Compiler Build ID: CL-36424714
// Cuda compilation tools, release 13.0, V13.0.88
// Based on NVVM 20.0.0
//

.version 9.0
.target sm_100
.address_size 64

	// .globl	_Z10hello_cudav
.extern .func  (.param .b32 func_retval0) vprintf
(
	.param .b64 vprintf_param_0,
	.param .b64 vprintf_param_1
)
;
.global .align 1 .b8 $str[42] = {72, 101, 108, 108, 111, 44, 32, 119, 111, 114, 108, 100, 33, 32, 73, 32, 97, 109, 32, 98, 108, 111, 99, 107, 32, 37, 100, 44, 32, 116, 104, 114, 101, 97, 100, 32, 37, 100, 33, 32, 10};
.global .align 1 .b8 $str$1[14] = {37, 100, 32, 43, 32, 37, 100, 32, 61, 32, 37, 100, 10};

.visible .entry _Z10hello_cudav()
{
	.local .align 8 .b8 	__local_depot0[8];
	.reg .b64 	%SP;
	.reg .b64 	%SPL;
	.reg .b32 	%r<5>;
	.reg .b64 	%rd<5>;

	mov.u64 	%SPL, __local_depot0;
	cvta.local.u64 	%SP, %SPL;
	add.u64 	%rd1, %SP, 0;
	add.u64 	%rd2, %SPL, 0;
	mov.u32 	%r1, %ctaid.x;
	mov.u32 	%r2, %tid.x;
	st.local.v2.u32 	[%rd2], {%r1, %r2};
	mov.u64 	%rd3, $str;
	cvta.global.u64 	%rd4, %rd3;
	{ // callseq 0, 0
	.param .b64 param0;
	st.param.b64 	[param0], %rd4;
	.param .b64 param1;
	st.param.b64 	[param1], %rd1;
	.param .b32 retval0;
	call.uni (retval0), 
	vprintf, 
	(
	param0, 
	param1
	);
	ld.param.b32 	%r3, [retval0];
	} // callseq 0
	ret;

}
	// .globl	_Z3sumii
.visible .entry _Z3sumii(
	.param .u32 _Z3sumii_param_0,
	.param .u32 _Z3sumii_param_1
)
{
	.local .align 8 .b8 	__local_depot1[16];
	.reg .b64 	%SP;
	.reg .b64 	%SPL;
	.reg .b32 	%r<6>;
	.reg .b64 	%rd<5>;

	mov.u64 	%SPL, __local_depot1;
	cvta.local.u64 	%SP, %SPL;
	ld.param.u32 	%r1, [_Z3sumii_param_0];
	ld.param.u32 	%r2, [_Z3sumii_param_1];
	add.u64 	%rd1, %SP, 0;
	add.u64 	%rd2, %SPL, 0;
	add.s32 	%r3, %r2, %r1;
	st.local.v2.u32 	[%rd2], {%r1, %r2};
	st.local.u32 	[%rd2+8], %r3;
	mov.u64 	%rd3, $str$1;
	cvta.global.u64 	%rd4, %rd3;
	{ // callseq 1, 0
	.param .b64 param0;
	st.param.b64 	[param0], %rd4;
	.param .b64 param1;
	st.param.b64 	[param1], %rd1;
	.param .b32 retval0;
	call.uni (retval0), 
	vprintf, 
	(
	param0, 
	param1
	);
	ld.param.b32 	%r4, [retval0];
	} // callseq 1
	ret;

}


// ===== COMPILED SASS (sm_100) =====

	.target	sm_100

	.elftype	@"ET_EXEC"


//--------------------- .note.nv.tkinfo           --------------------------
	.section	.note.nv.tkinfo,"",@"SHT_NOTE"
	.sectionflags	@"SHF_NOTE_NV_TKINFO"
	.tkinfo
        /*0018*/ 	.word	0x00000002
        /*0030*/ 	.string	""
        /*0030*/ 	.string	"ptxas"
        /*0030*/ 	.string	"Cuda compilation tools, release 13.0, V13.0.88"
        /*0030*/ 	.string	"Build cuda_13.0.r13.0/compiler.36424714_0"
        /*0030*/ 	.string	"-arch sm_100 -m 64 "



//--------------------- .note.nv.cuinfo           --------------------------
	.section	.note.nv.cuinfo,"",@"SHT_NOTE"
	.sectionflags	@"SHF_NOTE_NV_CUINFO"
        /*0018*/ 	.short	0x0002
        /*001a*/ 	.short	0x0064
        /*001c*/ 	.short	0x0082
	.zero		2


//--------------------- .nv.info                  --------------------------
	.section	.nv.info,"",@"SHT_CUDA_INFO"
	.align	4


	//----- nvinfo : EIATTR_REGCOUNT
	.align		4
        /*0000*/ 	.byte	0x04, 0x2f
        /*0002*/ 	.short	(.L_3 - .L_2)
	.align		4
.L_2:
        /*0004*/ 	.word	index@(_Z10hello_cudav)
        /*0008*/ 	.word	0x00000018


	//----- nvinfo : EIATTR_FRAME_SIZE
	.align		4
.L_3:
        /*000c*/ 	.byte	0x04, 0x11
        /*000e*/ 	.short	(.L_5 - .L_4)
	.align		4
.L_4:
        /*0010*/ 	.word	index@(_Z10hello_cudav)
        /*0014*/ 	.word	0x00000008


	//----- nvinfo : EIATTR_REGCOUNT
	.align		4
.L_5:
        /*0018*/ 	.byte	0x04, 0x2f
        /*001a*/ 	.short	(.L_7 - .L_6)
	.align		4
.L_6:
        /*001c*/ 	.word	index@(_Z3sumii)
        /*0020*/ 	.word	0x00000018


	//----- nvinfo : EIATTR_FRAME_SIZE
	.align		4
.L_7:
        /*0024*/ 	.byte	0x04, 0x11
        /*0026*/ 	.short	(.L_9 - .L_8)
	.align		4
.L_8:
        /*0028*/ 	.word	index@(_Z3sumii)
        /*002c*/ 	.word	0x00000010


	//----- nvinfo : EIATTR_MIN_STACK_SIZE
	.align		4
.L_9:
        /*0030*/ 	.byte	0x04, 0x12
        /*0032*/ 	.short	(.L_11 - .L_10)
	.align		4
.L_10:
        /*0034*/ 	.word	index@(_Z3sumii)
        /*0038*/ 	.word	0x00000010


	//----- nvinfo : EIATTR_MIN_STACK_SIZE
	.align		4
.L_11:
        /*003c*/ 	.byte	0x04, 0x12
        /*003e*/ 	.short	(.L_13 - .L_12)
	.align		4
.L_12:
        /*0040*/ 	.word	index@(_Z10hello_cudav)
        /*0044*/ 	.word	0x00000008
.L_13:


//--------------------- .nv.compat                --------------------------
	.section	.nv.compat,"",@"SHT_CUDA_COMPAT_INFO"
	.align	4
        /*0000*/ 	.byte	0x02, 0x09, 0x00, 0x00, 0x02, 0x02, 0x01, 0x00, 0x02, 0x05, 0x05, 0x00, 0x03, 0x07, 0x01, 0x01
        /*0010*/ 	.byte	0x02, 0x03, 0x00, 0x00, 0x02, 0x06, 0x01, 0x00, 0x04, 0x0b, 0x08, 0x00, 0x09, 0x00, 0x00, 0x00
        /*0020*/ 	.byte	0x00, 0x00, 0x00, 0x00


//--------------------- .nv.info._Z3sumii         --------------------------
	.section	.nv.info._Z3sumii,"",@"SHT_CUDA_INFO"
	.sectionflags	@""
	.align	4


	//----- nvinfo : EIATTR_CUDA_API_VERSION
	.align		4
        /*0000*/ 	.byte	0x04, 0x37
        /*0002*/ 	.short	(.L_15 - .L_14)
.L_14:
        /*0004*/ 	.word	0x00000082


	//----- nvinfo : EIATTR_KPARAM_INFO
	.align		4
.L_15:
        /*0008*/ 	.byte	0x04, 0x17
        /*000a*/ 	.short	(.L_17 - .L_16)
.L_16:
        /*000c*/ 	.word	0x00000000
        /*0010*/ 	.short	0x0001
        /*0012*/ 	.short	0x0004
        /*0014*/ 	.byte	0x00, 0xf0, 0x11, 0x00


	//----- nvinfo : EIATTR_KPARAM_INFO
	.align		4
.L_17:
        /*0018*/ 	.byte	0x04, 0x17
        /*001a*/ 	.short	(.L_19 - .L_18)
.L_18:
        /*001c*/ 	.word	0x00000000
        /*0020*/ 	.short	0x0000
        /*0022*/ 	.short	0x0000
        /*0024*/ 	.byte	0x00, 0xf0, 0x11, 0x00


	//----- nvinfo : EIATTR_SPARSE_MMA_MASK
	.align		4
.L_19:
        /*0028*/ 	.byte	0x03, 0x50
        /*002a*/ 	.short	0x0000


	//----- nvinfo : EIATTR_MAXREG_COUNT
	.align		4
        /*002c*/ 	.byte	0x03, 0x1b
        /*002e*/ 	.short	0x00ff


	//----- nvinfo : EIATTR_EXTERNS
	.align		4
        /*0030*/ 	.byte	0x04, 0x0f
        /*0032*/ 	.short	(.L_21 - .L_20)


	//   ....[0]....
	.align		4
.L_20:
        /*0034*/ 	.word	index@(vprintf)


	//----- nvinfo : EIATTR_MERCURY_ISA_VERSION
	.align		4
.L_21:
        /*0038*/ 	.byte	0x03, 0x5f
        /*003a*/ 	.short	0x0101


	//----- nvinfo : EIATTR_VRC_CTA_INIT_COUNT
	.align		4
        /*003c*/ 	.byte	0x02, 0x4a
	.zero		1
	.zero		1


	//----- nvinfo : EIATTR_SYSCALL_OFFSETS
	.align		4
        /*0040*/ 	.byte	0x04, 0x46
        /*0042*/ 	.short	(.L_23 - .L_22)


	//   ....[0]....
.L_22:
        /*0044*/ 	.word	0x00000100


	//----- nvinfo : EIATTR_EXIT_INSTR_OFFSETS
	.align		4
.L_23:
        /*0048*/ 	.byte	0x04, 0x1c
        /*004a*/ 	.short	(.L_25 - .L_24)


	//   ....[0]....
.L_24:
        /*004c*/ 	.word	0x00000110


	//----- nvinfo : EIATTR_CBANK_PARAM_SIZE
	.align		4
.L_25:
        /*0050*/ 	.byte	0x03, 0x19
        /*0052*/ 	.short	0x0008


	//----- nvinfo : EIATTR_PARAM_CBANK
	.align		4
        /*0054*/ 	.byte	0x04, 0x0a
        /*0056*/ 	.short	(.L_27 - .L_26)
	.align		4
.L_26:
        /*0058*/ 	.word	index@(.nv.constant0._Z3sumii)
        /*005c*/ 	.short	0x0380
        /*005e*/ 	.short	0x0008


	//----- nvinfo : EIATTR_SW_WAR
	.align		4
.L_27:
        /*0060*/ 	.byte	0x04, 0x36
        /*0062*/ 	.short	(.L_29 - .L_28)
.L_28:
        /*0064*/ 	.word	0x00000008
.L_29:


//--------------------- .nv.info._Z10hello_cudav  --------------------------
	.section	.nv.info._Z10hello_cudav,"",@"SHT_CUDA_INFO"
	.sectionflags	@""
	.align	4


	//----- nvinfo : EIATTR_CUDA_API_VERSION
	.align		4
        /*0000*/ 	.byte	0x04, 0x37
        /*0002*/ 	.short	(.L_31 - .L_30)
.L_30:
        /*0004*/ 	.word	0x00000082


	//----- nvinfo : EIATTR_SPARSE_MMA_MASK
	.align		4
.L_31:
        /*0008*/ 	.byte	0x03, 0x50
        /*000a*/ 	.short	0x0000


	//----- nvinfo : EIATTR_MAXREG_COUNT
	.align		4
        /*000c*/ 	.byte	0x03, 0x1b
        /*000e*/ 	.short	0x00ff


	//----- nvinfo : EIATTR_EXTERNS
	.align		4
        /*0010*/ 	.byte	0x04, 0x0f
        /*0012*/ 	.short	(.L_33 - .L_32)


	//   ....[0]....
	.align		4
.L_32:
        /*0014*/ 	.word	index@(vprintf)


	//----- nvinfo : EIATTR_MERCURY_ISA_VERSION
	.align		4
.L_33:
        /*0018*/ 	.byte	0x03, 0x5f
        /*001a*/ 	.short	0x0101


	//----- nvinfo : EIATTR_VRC_CTA_INIT_COUNT
	.align		4
        /*001c*/ 	.byte	0x02, 0x4a
	.zero		1
	.zero		1


	//----- nvinfo : EIATTR_SYSCALL_OFFSETS
	.align		4
        /*0020*/ 	.byte	0x04, 0x46
        /*0022*/ 	.short	(.L_35 - .L_34)


	//   ....[0]....
.L_34:
        /*0024*/ 	.word	0x000000f0


	//----- nvinfo : EIATTR_EXIT_INSTR_OFFSETS
	.align		4
.L_35:
        /*0028*/ 	.byte	0x04, 0x1c
        /*002a*/ 	.short	(.L_37 - .L_36)


	//   ....[0]....
.L_36:
        /*002c*/ 	.word	0x00000100


	//----- nvinfo : EIATTR_SW_WAR
	.align		4
.L_37:
        /*0030*/ 	.byte	0x04, 0x36
        /*0032*/ 	.short	(.L_39 - .L_38)
.L_38:
        /*0034*/ 	.word	0x00000008
.L_39:


//--------------------- .nv.callgraph             --------------------------
	.section	.nv.callgraph,"",@"SHT_CUDA_CALLGRAPH"
	.align	4
	.sectionentsize	8
	.align		4
        /*0000*/ 	.word	0x00000000
	.align		4
        /*0004*/ 	.word	0xffffffff
	.align		4
        /*0008*/ 	.word	index@(_Z3sumii)
	.align		4
        /*000c*/ 	.word	index@(vprintf)
	.align		4
        /*0010*/ 	.word	index@(_Z10hello_cudav)
	.align		4
        /*0014*/ 	.word	index@(vprintf)
	.align		4
        /*0018*/ 	.word	0x00000000
	.align		4
        /*001c*/ 	.word	0xfffffffe
	.align		4
        /*0020*/ 	.word	0x00000000
	.align		4
        /*0024*/ 	.word	0xfffffffd
	.align		4
        /*0028*/ 	.word	0x00000000
	.align		4
        /*002c*/ 	.word	0xfffffffc


//--------------------- .nv.constant4             --------------------------
	.section	.nv.constant4,"a",@progbits
	.align	8
	.align		8
.nv.constant4:
        /*0000*/ 	.dword	vprintf
	.align		8
        /*0008*/ 	.dword	$str
	.align		8
        /*0010*/ 	.dword	$str$1


//--------------------- .text._Z3sumii            --------------------------
	.section	.text._Z3sumii,"ax",@progbits
	.align	128
        .global         _Z3sumii
        .type           _Z3sumii,@function
        .size           _Z3sumii,(.L_x_4 - _Z3sumii)
        .other          _Z3sumii,@"STO_CUDA_ENTRY STV_DEFAULT"
_Z3sumii:
.text._Z3sumii:
[----:B------:R-:W0:Y:S08]  /*0000*/  LDC R1, c[0x0][0x37c] ;  /* 0x0000df00ff017b82 */ /* 0x000e300000000800 */
[----:B------:R-:W1:Y:S01]  /*0010*/  LDC.64 R8, c[0x0][0x380] ;  /* 0x0000e000ff087b82 */ /* 0x000e620000000a00 */
[----:B------:R-:W-:Y:S01]  /*0020*/  MOV R2, 0x0 ;  /* 0x0000000000027802 */ /* 0x000fe20000000f00 */
[----:B0-----:R-:W-:Y:S01]  /*0030*/  VIADD R1, R1, 0xfffffff0 ;  /* 0xfffffff001017836 */ /* 0x001fe20000000000 */
[----:B------:R-:W0:Y:S01]  /*0040*/  LDCU UR4, c[0x0][0x2f8] ;  /* 0x00005f00ff0477ac */ /* 0x000e220008000800 */
[----:B------:R-:W2:Y:S04]  /*0050*/  LDCU.64 UR6, c[0x4][0x10] ;  /* 0x01000200ff0677ac */ /* 0x000ea80008000a00 */
[----:B------:R-:W3:Y:S01]  /*0060*/  LDC.64 R2, c[0x4][R2] ;  /* 0x0100000002027b82 */ /* 0x000ee20000000a00 */
[----:B------:R-:W4:Y:S01]  /*0070*/  LDCU UR5, c[0x0][0x2fc] ;  /* 0x00005f80ff0577ac */ /* 0x000f220008000800 */
[----:B0-----:R-:W-:Y:S01]  /*0080*/  IADD3 R6, P0, PT, R1, UR4, RZ ;  /* 0x0000000401067c10 */ /* 0x001fe2000ff1e0ff */
[----:B-1----:R-:W-:Y:S01]  /*0090*/  IMAD.IADD R0, R9, 0x1, R8 ;  /* 0x0000000109007824 */ /* 0x002fe200078e0208 */
[----:B------:R0:W-:Y:S01]  /*00a0*/  STL.64 [R1], R8 ;  /* 0x0000000801007387 */ /* 0x0001e20000100a00 */
[----:B--2---:R-:W-:Y:S01]  /*00b0*/  MOV R4, UR6 ;  /* 0x0000000600047c02 */ /* 0x004fe20008000f00 */
[----:B------:R-:W-:-:S02]  /*00c0*/  IMAD.U32 R5, RZ, RZ, UR7 ;  /* 0x00000007ff057e24 */ /* 0x000fc4000f8e00ff */
[----:B------:R0:W-:Y:S01]  /*00d0*/  STL [R1+0x8], R0 ;  /* 0x0000080001007387 */ /* 0x0001e20000100800 */
[----:B----4-:R-:W-:-:S07]  /*00e0*/  IADD3.X R7, PT, PT, RZ, UR5, RZ, P0, !PT ;  /* 0x00000005ff077c10 */ /* 0x010fce00087fe4ff */
[----:B------:R-:W-:-:S07]  /*00f0*/  LEPC R20, `(.L_x_0) ;  /* 0x000000001014794e */ /* 0x000fce0000000000 */
[----:B0--3--:R-:W-:Y:S05]  /*0100*/  CALL.ABS.NOINC R2 ;  /* 0x0000000002007343 */ /* 0x009fea0003c00000 */
.L_x_0:
[----:B------:R-:W-:Y:S05]  /*0110*/  EXIT ;  /* 0x000000000000794d */ /* 0x000fea0003800000 */
.L_x_1:
[----:B------:R-:W-:-:S00]  /*0120*/  BRA `(.L_x_1) ;  /* 0xfffffffc00fc7947 */ /* 0x000fc0000383ffff */
[----:B------:R-:W-:-:S00]  /*0130*/  NOP ;  /* 0x0000000000007918 */ /* 0x000fc00000000000 */
        /* <DEDUP_REMOVED lines=12> */
.L_x_4:


//--------------------- .text._Z10hello_cudav     --------------------------
	.section	.text._Z10hello_cudav,"ax",@progbits
	.align	128
        .global         _Z10hello_cudav
        .type           _Z10hello_cudav,@function
        .size           _Z10hello_cudav,(.L_x_5 - _Z10hello_cudav)
        .other          _Z10hello_cudav,@"STO_CUDA_ENTRY STV_DEFAULT"
_Z10hello_cudav:
.text._Z10hello_cudav:
[----:B------:R-:W0:Y:S01]  /*0000*/  LDC R1, c[0x0][0x37c] ;  /* 0x0000df00ff017b82 */ /* 0x000e220000000800 */
[----:B------:R-:W1:Y:S01]  /*0010*/  S2R R8, SR_CTAID.X ;  /* 0x0000000000087919 */ /* 0x000e620000002500 */
[----:B0-----:R-:W-:Y:S01]  /*0020*/  VIADD R1, R1, 0xfffffff8 ;  /* 0xfffffff801017836 */ /* 0x001fe20000000000 */
[----:B------:R-:W-:Y:S01]  /*0030*/  MOV R0, 0x0 ;  /* 0x0000000000007802 */ /* 0x000fe20000000f00 */
[----:B------:R-:W0:Y:S01]  /*0040*/  LDCU UR4, c[0x0][0x2f8] ;  /* 0x00005f00ff0477ac */ /* 0x000e220008000800 */
[----:B------:R-:W1:Y:S03]  /*0050*/  S2R R9, SR_TID.X ;  /* 0x0000000000097919 */ /* 0x000e660000002100 */
[----:B------:R2:W3:Y:S01]  /*0060*/  LDC.64 R2, c[0x4][R0] ;  /* 0x0100000000027b82 */ /* 0x0004e20000000a00 */
[----:B------:R-:W4:Y:S01]  /*0070*/  LDCU.64 UR6, c[0x4][0x8] ;  /* 0x01000100ff0677ac */ /* 0x000f220008000a00 */
[----:B------:R-:W5:Y:S01]  /*0080*/  LDCU UR5, c[0x0][0x2fc] ;  /* 0x00005f80ff0577ac */ /* 0x000f620008000800 */
[----:B0-----:R-:W-:Y:S01]  /*0090*/  IADD3 R6, P0, PT, R1, UR4, RZ ;  /* 0x0000000401067c10 */ /* 0x001fe2000ff1e0ff */
[----:B----4-:R-:W-:Y:S01]  /*00a0*/  IMAD.U32 R4, RZ, RZ, UR6 ;  /* 0x00000006ff047e24 */ /* 0x010fe2000f8e00ff */
[----:B------:R-:W-:-:S03]  /*00b0*/  MOV R5, UR7 ;  /* 0x0000000700057c02 */ /* 0x000fc60008000f00 */
[----:B-----5:R-:W-:Y:S01]  /*00c0*/  IMAD.X R7, RZ, RZ, UR5, P0 ;  /* 0x00000005ff077e24 */ /* 0x020fe200080e06ff */
[----:B-1----:R2:W-:Y:S07]  /*00d0*/  STL.64 [R1], R8 ;  /* 0x0000000801007387 */ /* 0x0025ee0000100a00 */
[----:B------:R-:W-:-:S07]  /*00e0*/  LEPC R20, `(.L_x_2) ;  /* 0x000000001014794e */ /* 0x000fce0000000000 */
[----:B--23--:R-:W-:Y:S05]  /*00f0*/  CALL.ABS.NOINC R2 ;  /* 0x0000000002007343 */ /* 0x00cfea0003c00000 */
.L_x_2:
[----:B------:R-:W-:Y:S05]  /*0100*/  EXIT ;  /* 0x000000000000794d */ /* 0x000fea0003800000 */
.L_x_3:
        /* <DEDUP_REMOVED lines=15> */
.L_x_5:


//--------------------- .nv.global.init           --------------------------
	.section	.nv.global.init,"aw",@progbits
.nv.global.init:
	.type		$str$1,@object
	.size		$str$1,($str - $str$1)
$str$1:
        /*0000*/ 	.byte	0x25, 0x64, 0x20, 0x2b, 0x20, 0x25, 0x64, 0x20, 0x3d, 0x20, 0x25, 0x64, 0x0a, 0x00
	.type		$str,@object
	.size		$str,(.L_0 - $str)
$str:
        /*000e*/ 	.byte	0x48, 0x65, 0x6c, 0x6c, 0x6f, 0x2c, 0x20, 0x77, 0x6f, 0x72, 0x6c, 0x64, 0x21, 0x20, 0x49, 0x20
        /*001e*/ 	.byte	0x61, 0x6d, 0x20, 0x62, 0x6c, 0x6f, 0x63, 0x6b, 0x20, 0x25, 0x64, 0x2c, 0x20, 0x74, 0x68, 0x72
        /*002e*/ 	.byte	0x65, 0x61, 0x64, 0x20, 0x25, 0x64, 0x21, 0x20, 0x0a, 0x00
.L_0:


//--------------------- .nv.shared.reserved.0     --------------------------
	.section	.nv.shared.reserved.0,"aw",@nobits
	.weak		__nv_reservedSMEM_offset_0_alias
	.size		__nv_reservedSMEM_offset_0_alias, 0, 64
	.other		__nv_reservedSMEM_offset_0_alias,@"STO_CUDA_RESERVED_SHARED STV_DEFAULT"
__nv_reservedSMEM_offset_0_alias:
	.zero		0
	.zero		64


//--------------------- .nv.constant0._Z3sumii    --------------------------
	.section	.nv.constant0._Z3sumii,"a",@progbits
	.sectionflags	@""
	.align	4
.nv.constant0._Z3sumii:
	.zero		904


//--------------------- .nv.constant0._Z10hello_cudav --------------------------
	.section	.nv.constant0._Z10hello_cudav,"a",@progbits
	.sectionflags	@""
	.align	4
.nv.constant0._Z10hello_cudav:
	.zero		896


//--------------------- SYMBOLS --------------------------

	.type		.nv.reservedSmem.offset0,@object
	.size		.nv.reservedSmem.offset0,0x4
	.type		vprintf,@function
